//
// Generated by NVIDIA NVVM Compiler
//
// Compiler Build ID: CL-36424714
// Cuda compilation tools, release 13.0, V13.0.88
// Based on NVVM 20.0.0
//

.version 9.0
.target sm_100
.address_size 64

	// .globl	_Z4loopi
.extern .func  (.param .b32 func_retval0) vprintf
(
	.param .b64 vprintf_param_0,
	.param .b64 vprintf_param_1
)
;
.global .align 1 .b8 $str[50] = {84, 104, 105, 115, 32, 105, 115, 32, 105, 116, 101, 114, 97, 116, 105, 111, 110, 32, 110, 117, 109, 98, 101, 114, 32, 37, 100, 32, 105, 110, 32, 98, 108, 111, 99, 107, 32, 37, 100, 32, 116, 104, 114, 97, 100, 32, 37, 100, 10};

.visible .entry _Z4loopi(
	.param .u32 _Z4loopi_param_0
)
{
	.local .align 8 .b8 	__local_depot0[16];
	.reg .b64 	%SP;
	.reg .b64 	%SPL;
	.reg .pred 	%p<10>;
	.reg .b32 	%r<76>;
	.reg .b64 	%rd<15>;

	mov.u64 	%SPL, __local_depot0;
	cvta.local.u64 	%SP, %SPL;
	ld.param.u32 	%r13, [_Z4loopi_param_0];
	add.u64 	%rd2, %SP, 0;
	add.u64 	%rd1, %SPL, 0;
	setp.lt.s32 	%p1, %r13, 1;
	@%p1 bra 	$L__BB0_13;
	mov.u32 	%r1, %tid.x;
	mov.u32 	%r2, %ctaid.x;
	mov.u32 	%r14, %ntid.x;
	mad.lo.s32 	%r3, %r2, %r14, %r1;
	and.b32  	%r4, %r13, 15;
	setp.lt.u32 	%p2, %r13, 16;
	@%p2 bra 	$L__BB0_4;
	and.b32  	%r15, %r13, 2147483632;
	neg.s32 	%r74, %r15;
	mov.u64 	%rd3, $str;
$L__BB0_3:
	.pragma "nounroll";
	st.local.v2.u32 	[%rd1], {%r3, %r2};
	st.local.u32 	[%rd1+8], %r1;
	cvta.global.u64 	%rd4, %rd3;
	{ // callseq 0, 0
	.param .b64 param0;
	st.param.b64 	[param0], %rd4;
	.param .b64 param1;
	st.param.b64 	[param1], %rd2;
	.param .b32 retval0;
	call.uni (retval0), 
	vprintf, 
	(
	param0, 
	param1
	);
	ld.param.b32 	%r16, [retval0];
	} // callseq 0
	st.local.v2.u32 	[%rd1], {%r3, %r2};
	st.local.u32 	[%rd1+8], %r1;
	{ // callseq 1, 0
	.param .b64 param0;
	st.param.b64 	[param0], %rd4;
	.param .b64 param1;
	st.param.b64 	[param1], %rd2;
	.param .b32 retval0;
	call.uni (retval0), 
	vprintf, 
	(
	param0, 
	param1
	);
	ld.param.b32 	%r18, [retval0];
	} // callseq 1
	st.local.v2.u32 	[%rd1], {%r3, %r2};
	st.local.u32 	[%rd1+8], %r1;
	{ // callseq 2, 0
	.param .b64 param0;
	st.param.b64 	[param0], %rd4;
	.param .b64 param1;
	st.param.b64 	[param1], %rd2;
	.param .b32 retval0;
	call.uni (retval0), 
	vprintf, 
	(
	param0, 
	param1
	);
	ld.param.b32 	%r20, [retval0];
	} // callseq 2
	st.local.v2.u32 	[%rd1], {%r3, %r2};
	st.local.u32 	[%rd1+8], %r1;
	{ // callseq 3, 0
	.param .b64 param0;
	st.param.b64 	[param0], %rd4;
	.param .b64 param1;
	st.param.b64 	[param1], %rd2;
	.param .b32 retval0;
	call.uni (retval0), 
	vprintf, 
	(
	param0, 
	param1
	);
	ld.param.b32 	%r22, [retval0];
	} // callseq 3
	st.local.v2.u32 	[%rd1], {%r3, %r2};
	st.local.u32 	[%rd1+8], %r1;
	{ // callseq 4, 0
	.param .b64 param0;
	st.param.b64 	[param0], %rd4;
	.param .b64 param1;
	st.param.b64 	[param1], %rd2;
	.param .b32 retval0;
	call.uni (retval0), 
	vprintf, 
	(
	param0, 
	param1
	);
	ld.param.b32 	%r24, [retval0];
	} // callseq 4
	st.local.v2.u32 	[%rd1], {%r3, %r2};
	st.local.u32 	[%rd1+8], %r1;
	{ // callseq 5, 0
	.param .b64 param0;
	st.param.b64 	[param0], %rd4;
	.param .b64 param1;
	st.param.b64 	[param1], %rd2;
	.param .b32 retval0;
	call.uni (retval0), 
	vprintf, 
	(
	param0, 
	param1
	);
	ld.param.b32 	%r26, [retval0];
	} // callseq 5
	st.local.v2.u32 	[%rd1], {%r3, %r2};
	st.local.u32 	[%rd1+8], %r1;
	{ // callseq 6, 0
	.param .b64 param0;
	st.param.b64 	[param0], %rd4;
	.param .b64 param1;
	st.param.b64 	[param1], %rd2;
	.param .b32 retval0;
	call.uni (retval0), 
	vprintf, 
	(
	param0, 
	param1
	);
	ld.param.b32 	%r28, [retval0];
	} // callseq 6
	st.local.v2.u32 	[%rd1], {%r3, %r2};
	st.local.u32 	[%rd1+8], %r1;
	{ // callseq 7, 0
	.param .b64 param0;
	st.param.b64 	[param0], %rd4;
	.param .b64 param1;
	st.param.b64 	[param1], %rd2;
	.param .b32 retval0;
	call.uni (retval0), 
	vprintf, 
	(
	param0, 
	param1
	);
	ld.param.b32 	%r30, [retval0];
	} // callseq 7
	st.local.v2.u32 	[%rd1], {%r3, %r2};
	st.local.u32 	[%rd1+8], %r1;
	{ // callseq 8, 0
	.param .b64 param0;
	st.param.b64 	[param0], %rd4;
	.param .b64 param1;
	st.param.b64 	[param1], %rd2;
	.param .b32 retval0;
	call.uni (retval0), 
	vprintf, 
	(
	param0, 
	param1
	);
	ld.param.b32 	%r32, [retval0];
	} // callseq 8
	st.local.v2.u32 	[%rd1], {%r3, %r2};
	st.local.u32 	[%rd1+8], %r1;
	{ // callseq 9, 0
	.param .b64 param0;
	st.param.b64 	[param0], %rd4;
	.param .b64 param1;
	st.param.b64 	[param1], %rd2;
	.param .b32 retval0;
	call.uni (retval0), 
	vprintf, 
	(
	param0, 
	param1
	);
	ld.param.b32 	%r34, [retval0];
	} // callseq 9
	st.local.v2.u32 	[%rd1], {%r3, %r2};
	st.local.u32 	[%rd1+8], %r1;
	{ // callseq 10, 0
	.param .b64 param0;
	st.param.b64 	[param0], %rd4;
	.param .b64 param1;
	st.param.b64 	[param1], %rd2;
	.param .b32 retval0;
	call.uni (retval0), 
	vprintf, 
	(
	param0, 
	param1
	);
	ld.param.b32 	%r36, [retval0];
	} // callseq 10
	st.local.v2.u32 	[%rd1], {%r3, %r2};
	st.local.u32 	[%rd1+8], %r1;
	{ // callseq 11, 0
	.param .b64 param0;
	st.param.b64 	[param0], %rd4;
	.param .b64 param1;
	st.param.b64 	[param1], %rd2;
	.param .b32 retval0;
	call.uni (retval0), 
	vprintf, 
	(
	param0, 
	param1
	);
	ld.param.b32 	%r38, [retval0];
	} // callseq 11
	st.local.v2.u32 	[%rd1], {%r3, %r2};
	st.local.u32 	[%rd1+8], %r1;
	{ // callseq 12, 0
	.param .b64 param0;
	st.param.b64 	[param0], %rd4;
	.param .b64 param1;
	st.param.b64 	[param1], %rd2;
	.param .b32 retval0;
	call.uni (retval0), 
	vprintf, 
	(
	param0, 
	param1
	);
	ld.param.b32 	%r40, [retval0];
	} // callseq 12
	st.local.v2.u32 	[%rd1], {%r3, %r2};
	st.local.u32 	[%rd1+8], %r1;
	{ // callseq 13, 0
	.param .b64 param0;
	st.param.b64 	[param0], %rd4;
	.param .b64 param1;
	st.param.b64 	[param1], %rd2;
	.param .b32 retval0;
	call.uni (retval0), 
	vprintf, 
	(
	param0, 
	param1
	);
	ld.param.b32 	%r42, [retval0];
	} // callseq 13
	st.local.v2.u32 	[%rd1], {%r3, %r2};
	st.local.u32 	[%rd1+8], %r1;
	{ // callseq 14, 0
	.param .b64 param0;
	st.param.b64 	[param0], %rd4;
	.param .b64 param1;
	st.param.b64 	[param1], %rd2;
	.param .b32 retval0;
	call.uni (retval0), 
	vprintf, 
	(
	param0, 
	param1
	);
	ld.param.b32 	%r44, [retval0];
	} // callseq 14
	st.local.v2.u32 	[%rd1], {%r3, %r2};
	st.local.u32 	[%rd1+8], %r1;
	{ // callseq 15, 0
	.param .b64 param0;
	st.param.b64 	[param0], %rd4;
	.param .b64 param1;
	st.param.b64 	[param1], %rd2;
	.param .b32 retval0;
	call.uni (retval0), 
	vprintf, 
	(
	param0, 
	param1
	);
	ld.param.b32 	%r46, [retval0];
	} // callseq 15
	add.s32 	%r74, %r74, 16;
	setp.ne.s32 	%p3, %r74, 0;
	@%p3 bra 	$L__BB0_3;
$L__BB0_4:
	setp.eq.s32 	%p4, %r4, 0;
	@%p4 bra 	$L__BB0_13;
	and.b32  	%r8, %r13, 7;
	setp.lt.u32 	%p5, %r4, 8;
	@%p5 bra 	$L__BB0_7;
	st.local.v2.u32 	[%rd1], {%r3, %r2};
	st.local.u32 	[%rd1+8], %r1;
	mov.u64 	%rd6, $str;
	cvta.global.u64 	%rd7, %rd6;
	{ // callseq 16, 0
	.param .b64 param0;
	st.param.b64 	[param0], %rd7;
	.param .b64 param1;
	st.param.b64 	[param1], %rd2;
	.param .b32 retval0;
	call.uni (retval0), 
	vprintf, 
	(
	param0, 
	param1
	);
	ld.param.b32 	%r48, [retval0];
	} // callseq 16
	st.local.v2.u32 	[%rd1], {%r3, %r2};
	st.local.u32 	[%rd1+8], %r1;
	{ // callseq 17, 0
	.param .b64 param0;
	st.param.b64 	[param0], %rd7;
	.param .b64 param1;
	st.param.b64 	[param1], %rd2;
	.param .b32 retval0;
	call.uni (retval0), 
	vprintf, 
	(
	param0, 
	param1
	);
	ld.param.b32 	%r50, [retval0];
	} // callseq 17
	st.local.v2.u32 	[%rd1], {%r3, %r2};
	st.local.u32 	[%rd1+8], %r1;
	{ // callseq 18, 0
	.param .b64 param0;
	st.param.b64 	[param0], %rd7;
	.param .b64 param1;
	st.param.b64 	[param1], %rd2;
	.param .b32 retval0;
	call.uni (retval0), 
	vprintf, 
	(
	param0, 
	param1
	);
	ld.param.b32 	%r52, [retval0];
	} // callseq 18
	st.local.v2.u32 	[%rd1], {%r3, %r2};
	st.local.u32 	[%rd1+8], %r1;
	{ // callseq 19, 0
	.param .b64 param0;
	st.param.b64 	[param0], %rd7;
	.param .b64 param1;
	st.param.b64 	[param1], %rd2;
	.param .b32 retval0;
	call.uni (retval0), 
	vprintf, 
	(
	param0, 
	param1
	);
	ld.param.b32 	%r54, [retval0];
	} // callseq 19
	st.local.v2.u32 	[%rd1], {%r3, %r2};
	st.local.u32 	[%rd1+8], %r1;
	{ // callseq 20, 0
	.param .b64 param0;
	st.param.b64 	[param0], %rd7;
	.param .b64 param1;
	st.param.b64 	[param1], %rd2;
	.param .b32 retval0;
	call.uni (retval0), 
	vprintf, 
	(
	param0, 
	param1
	);
	ld.param.b32 	%r56, [retval0];
	} // callseq 20
	st.local.v2.u32 	[%rd1], {%r3, %r2};
	st.local.u32 	[%rd1+8], %r1;
	{ // callseq 21, 0
	.param .b64 param0;
	st.param.b64 	[param0], %rd7;
	.param .b64 param1;
	st.param.b64 	[param1], %rd2;
	.param .b32 retval0;
	call.uni (retval0), 
	vprintf, 
	(
	param0, 
	param1
	);
	ld.param.b32 	%r58, [retval0];
	} // callseq 21
	st.local.v2.u32 	[%rd1], {%r3, %r2};
	st.local.u32 	[%rd1+8], %r1;
	{ // callseq 22, 0
	.param .b64 param0;
	st.param.b64 	[param0], %rd7;
	.param .b64 param1;
	st.param.b64 	[param1], %rd2;
	.param .b32 retval0;
	call.uni (retval0), 
	vprintf, 
	(
	param0, 
	param1
	);
	ld.param.b32 	%r60, [retval0];
	} // callseq 22
	st.local.v2.u32 	[%rd1], {%r3, %r2};
	st.local.u32 	[%rd1+8], %r1;
	{ // callseq 23, 0
	.param .b64 param0;
	st.param.b64 	[param0], %rd7;
	.param .b64 param1;
	st.param.b64 	[param1], %rd2;
	.param .b32 retval0;
	call.uni (retval0), 
	vprintf, 
	(
	param0, 
	param1
	);
	ld.param.b32 	%r62, [retval0];
	} // callseq 23
$L__BB0_7:
	setp.eq.s32 	%p6, %r8, 0;
	@%p6 bra 	$L__BB0_13;
	and.b32  	%r9, %r13, 3;
	setp.lt.u32 	%p7, %r8, 4;
	@%p7 bra 	$L__BB0_10;
	st.local.v2.u32 	[%rd1], {%r3, %r2};
	st.local.u32 	[%rd1+8], %r1;
	mov.u64 	%rd9, $str;
	cvta.global.u64 	%rd10, %rd9;
	{ // callseq 24, 0
	.param .b64 param0;
	st.param.b64 	[param0], %rd10;
	.param .b64 param1;
	st.param.b64 	[param1], %rd2;
	.param .b32 retval0;
	call.uni (retval0), 
	vprintf, 
	(
	param0, 
	param1
	);
	ld.param.b32 	%r64, [retval0];
	} // callseq 24
	st.local.v2.u32 	[%rd1], {%r3, %r2};
	st.local.u32 	[%rd1+8], %r1;
	{ // callseq 25, 0
	.param .b64 param0;
	st.param.b64 	[param0], %rd10;
	.param .b64 param1;
	st.param.b64 	[param1], %rd2;
	.param .b32 retval0;
	call.uni (retval0), 
	vprintf, 
	(
	param0, 
	param1
	);
	ld.param.b32 	%r66, [retval0];
	} // callseq 25
	st.local.v2.u32 	[%rd1], {%r3, %r2};
	st.local.u32 	[%rd1+8], %r1;
	{ // callseq 26, 0
	.param .b64 param0;
	st.param.b64 	[param0], %rd10;
	.param .b64 param1;
	st.param.b64 	[param1], %rd2;
	.param .b32 retval0;
	call.uni (retval0), 
	vprintf, 
	(
	param0, 
	param1
	);
	ld.param.b32 	%r68, [retval0];
	} // callseq 26
	st.local.v2.u32 	[%rd1], {%r3, %r2};
	st.local.u32 	[%rd1+8], %r1;
	{ // callseq 27, 0
	.param .b64 param0;
	st.param.b64 	[param0], %rd10;
	.param .b64 param1;
	st.param.b64 	[param1], %rd2;
	.param .b32 retval0;
	call.uni (retval0), 
	vprintf, 
	(
	param0, 
	param1
	);
	ld.param.b32 	%r70, [retval0];
	} // callseq 27
$L__BB0_10:
	setp.eq.s32 	%p8, %r9, 0;
	@%p8 bra 	$L__BB0_13;
	neg.s32 	%r75, %r9;
	mov.u64 	%rd12, $str;
$L__BB0_12:
	.pragma "nounroll";
	st.local.v2.u32 	[%rd1], {%r3, %r2};
	st.local.u32 	[%rd1+8], %r1;
	cvta.global.u64 	%rd13, %rd12;
	{ // callseq 28, 0
	.param .b64 param0;
	st.param.b64 	[param0], %rd13;
	.param .b64 param1;
	st.param.b64 	[param1], %rd2;
	.param .b32 retval0;
	call.uni (retval0), 
	vprintf, 
	(
	param0, 
	param1
	);
	ld.param.b32 	%r72, [retval0];
	} // callseq 28
	add.s32 	%r75, %r75, 1;
	setp.ne.s32 	%p9, %r75, 0;
	@%p9 bra 	$L__BB0_12;
$L__BB0_13:
	ret;

}


// ===== COMPILED SASS (sm_100) =====

	.target	sm_100

	.elftype	@"ET_EXEC"


//--------------------- .note.nv.tkinfo           --------------------------
	.section	.note.nv.tkinfo,"",@"SHT_NOTE"
	.sectionflags	@"SHF_NOTE_NV_TKINFO"
	.tkinfo
        /*0018*/ 	.word	0x00000002
        /*0030*/ 	.string	""
        /*0030*/ 	.string	"ptxas"
        /*0030*/ 	.string	"Cuda compilation tools, release 13.0, V13.0.88"
        /*0030*/ 	.string	"Build cuda_13.0.r13.0/compiler.36424714_0"
        /*0030*/ 	.string	"-arch sm_100 -m 64 "



//--------------------- .note.nv.cuinfo           --------------------------
	.section	.note.nv.cuinfo,"",@"SHT_NOTE"
	.sectionflags	@"SHF_NOTE_NV_CUINFO"
        /*0018*/ 	.short	0x0002
        /*001a*/ 	.short	0x0064
        /*001c*/ 	.short	0x0082
	.zero		2


//--------------------- .nv.info                  --------------------------
	.section	.nv.info,"",@"SHT_CUDA_INFO"
	.align	4


	//----- nvinfo : EIATTR_REGCOUNT
	.align		4
        /*0000*/ 	.byte	0x04, 0x2f
        /*0002*/ 	.short	(.L_2 - .L_1)
	.align		4
.L_1:
        /*0004*/ 	.word	index@(_Z4loopi)
        /*0008*/ 	.word	0x0000001d


	//----- nvinfo : EIATTR_FRAME_SIZE
	.align		4
.L_2:
        /*000c*/ 	.byte	0x04, 0x11
        /*000e*/ 	.short	(.L_4 - .L_3)
	.align		4
.L_3:
        /*0010*/ 	.word	index@(_Z4loopi)
        /*0014*/ 	.word	0x00000010


	//----- nvinfo : EIATTR_MIN_STACK_SIZE
	.align		4
.L_4:
        /*0018*/ 	.byte	0x04, 0x12
        /*001a*/ 	.short	(.L_6 - .L_5)
	.align		4
.L_5:
        /*001c*/ 	.word	index@(_Z4loopi)
        /*0020*/ 	.word	0x00000010
.L_6:


//--------------------- .nv.compat                --------------------------
	.section	.nv.compat,"",@"SHT_CUDA_COMPAT_INFO"
	.align	4
        /*0000*/ 	.byte	0x02, 0x09, 0x00, 0x00, 0x02, 0x02, 0x01, 0x00, 0x02, 0x05, 0x05, 0x00, 0x03, 0x07, 0x01, 0x01
        /*0010*/ 	.byte	0x02, 0x03, 0x00, 0x00, 0x02, 0x06, 0x01, 0x00, 0x04, 0x0b, 0x08, 0x00, 0x09, 0x00, 0x00, 0x00
        /*0020*/ 	.byte	0x00, 0x00, 0x00, 0x00


//--------------------- .nv.info._Z4loopi         --------------------------
	.section	.nv.info._Z4loopi,"",@"SHT_CUDA_INFO"
	.sectionflags	@""
	.align	4


	//----- nvinfo : EIATTR_CUDA_API_VERSION
	.align		4
        /*0000*/ 	.byte	0x04, 0x37
        /*0002*/ 	.short	(.L_8 - .L_7)
.L_7:
        /*0004*/ 	.word	0x00000082


	//----- nvinfo : EIATTR_KPARAM_INFO
	.align		4
.L_8:
        /*0008*/ 	.byte	0x04, 0x17
        /*000a*/ 	.short	(.L_10 - .L_9)
.L_9:
        /*000c*/ 	.word	0x00000000
        /*0010*/ 	.short	0x0000
        /*0012*/ 	.short	0x0000
        /*0014*/ 	.byte	0x00, 0xf0, 0x11, 0x00


	//----- nvinfo : EIATTR_SPARSE_MMA_MASK
	.align		4
.L_10:
        /*0018*/ 	.byte	0x03, 0x50
        /*001a*/ 	.short	0x0000


	//----- nvinfo : EIATTR_MAXREG_COUNT
	.align		4
        /*001c*/ 	.byte	0x03, 0x1b
        /*001e*/ 	.short	0x00ff


	//----- nvinfo : EIATTR_EXTERNS
	.align		4
        /*0020*/ 	.byte	0x04, 0x0f
        /*0022*/ 	.short	(.L_12 - .L_11)


	//   ....[0]....
	.align		4
.L_11:
        /*0024*/ 	.word	index@(vprintf)


	//----- nvinfo : EIATTR_MERCURY_ISA_VERSION
	.align		4
.L_12:
        /*0028*/ 	.byte	0x03, 0x5f
        /*002a*/ 	.short	0x0101


	//----- nvinfo : EIATTR_VRC_CTA_INIT_COUNT
	.align		4
        /*002c*/ 	.byte	0x02, 0x4a
	.zero		1
	.zero		1


	//----- nvinfo : EIATTR_SYSCALL_OFFSETS
	.align		4
        /*0030*/ 	.byte	0x04, 0x46
        /*0032*/ 	.short	(.L_14 - .L_13)


	//   ....[0]....
.L_13:
        /*0034*/ 	.word	0x00000200


	//   ....[1]....
        /*0038*/ 	.word	0x000002a0


	//   ....[2]....
        /*003c*/ 	.word	0x00000340


	//   ....[3]....
        /*0040*/ 	.word	0x000003e0


	//   ....[4]....
        /*0044*/ 	.word	0x00000480


	//   ....[5]....
        /*0048*/ 	.word	0x00000520


	//   ....[6]....
        /*004c*/ 	.word	0x000005c0


	//   ....[7]....
        /*0050*/ 	.word	0x00000660


	//   ....[8]....
        /*0054*/ 	.word	0x00000700


	//   ....[9]....
        /*0058*/ 	.word	0x000007a0


	//   ....[10]....
        /*005c*/ 	.word	0x00000840


	//   ....[11]....
        /*0060*/ 	.word	0x000008e0


	//   ....[12]....
        /*0064*/ 	.word	0x00000980


	//   ....[13]....
        /*0068*/ 	.word	0x00000a20


	//   ....[14]....
        /*006c*/ 	.word	0x00000ac0


	//   ....[15]....
        /*0070*/ 	.word	0x00000b60


	//   ....[16]....
        /*0074*/ 	.word	0x00000ca0


	//   ....[17]....
        /*0078*/ 	.word	0x00000d40


	//   ....[18]....
        /*007c*/ 	.word	0x00000de0


	//   ....[19]....
        /*0080*/ 	.word	0x00000e80


	//   ....[20]....
        /*0084*/ 	.word	0x00000f20


	//   ....[21]....
        /*0088*/ 	.word	0x00000fc0


	//   ....[22]....
        /*008c*/ 	.word	0x00001060


	//   ....[23]....
        /*0090*/ 	.word	0x00001100


	//   ....[24]....
        /*0094*/ 	.word	0x00001210


	//   ....[25]....
        /*0098*/ 	.word	0x000012b0


	//   ....[26]....
        /*009c*/ 	.word	0x00001350


	//   ....[27]....
        /*00a0*/ 	.word	0x000013f0


	//   ....[28]....
        /*00a4*/ 	.word	0x00001500


	//----- nvinfo : EIATTR_EXIT_INSTR_OFFSETS
	.align		4
.L_14:
        /*00a8*/ 	.byte	0x04, 0x1c
        /*00aa*/ 	.short	(.L_16 - .L_15)


	//   ....[0]....
.L_15:
        /*00ac*/ 	.word	0x00000060


	//   ....[1]....
        /*00b0*/ 	.word	0x00000bb0


	//   ....[2]....
        /*00b4*/ 	.word	0x00001120


	//   ....[3]....
        /*00b8*/ 	.word	0x00001410


	//   ....[4]....
        /*00bc*/ 	.word	0x00001530


	//----- nvinfo : EIATTR_CRS_STACK_SIZE
	.align		4
.L_16:
        /*00c0*/ 	.byte	0x04, 0x1e
        /*00c2*/ 	.short	(.L_18 - .L_17)
.L_17:
        /*00c4*/ 	.word	0x00000000


	//----- nvinfo : EIATTR_CBANK_PARAM_SIZE
	.align		4
.L_18:
        /*00c8*/ 	.byte	0x03, 0x19
        /*00ca*/ 	.short	0x0004


	//----- nvinfo : EIATTR_PARAM_CBANK
	.align		4
        /*00cc*/ 	.byte	0x04, 0x0a
        /*00ce*/ 	.short	(.L_20 - .L_19)
	.align		4
.L_19:
        /*00d0*/ 	.word	index@(.nv.constant0._Z4loopi)
        /*00d4*/ 	.short	0x0380
        /*00d6*/ 	.short	0x0004


	//----- nvinfo : EIATTR_SW_WAR
	.align		4
.L_20:
        /*00d8*/ 	.byte	0x04, 0x36
        /*00da*/ 	.short	(.L_22 - .L_21)
.L_21:
        /*00dc*/ 	.word	0x00000008
.L_22:


//--------------------- .nv.callgraph             --------------------------
	.section	.nv.callgraph,"",@"SHT_CUDA_CALLGRAPH"
	.align	4
	.sectionentsize	8
	.align		4
        /*0000*/ 	.word	0x00000000
	.align		4
        /*0004*/ 	.word	0xffffffff
	.align		4
        /*0008*/ 	.word	index@(_Z4loopi)
	.align		4
        /*000c*/ 	.word	index@(vprintf)
	.align		4
        /*0010*/ 	.word	0x00000000
	.align		4
        /*0014*/ 	.word	0xfffffffe
	.align		4
        /*0018*/ 	.word	0x00000000
	.align		4
        /*001c*/ 	.word	0xfffffffd
	.align		4
        /*0020*/ 	.word	0x00000000
	.align		4
        /*0024*/ 	.word	0xfffffffc


//--------------------- .nv.constant4             --------------------------
	.section	.nv.constant4,"a",@progbits
	.align	8
	.align		8
.nv.constant4:
        /*0000*/ 	.dword	vprintf
	.align		8
        /*0008*/ 	.dword	$str


//--------------------- .text._Z4loopi            --------------------------
	.section	.text._Z4loopi,"ax",@progbits
	.align	128
        .global         _Z4loopi
        .type           _Z4loopi,@function
        .size           _Z4loopi,(.L_x_33 - _Z4loopi)
        .other          _Z4loopi,@"STO_CUDA_ENTRY STV_DEFAULT"
_Z4loopi:
.text._Z4loopi:
[----:B------:R-:W0:Y:S08]  /*0000*/  LDC R1, c[0x0][0x37c] ;  /* 0x0000df00ff017b82 */ /* 0x000e300000000800 */
[----:B------:R-:W1:Y:S01]  /*0010*/  LDC R19, c[0x0][0x380] ;  /* 0x0000e000ff137b82 */ /* 0x000e620000000800 */
[----:B------:R-:W2:Y:S01]  /*0020*/  LDCU UR4, c[0x0][0x2f8] ;  /* 0x00005f00ff0477ac */ /* 0x000ea20008000800 */
[----:B0-----:R-:W-:-:S05]  /*0030*/  VIADD R1, R1, 0xfffffff0 ;  /* 0xfffffff001017836 */ /* 0x001fca0000000000 */
[----:B--2---:R-:W-:Y:S02]  /*0040*/  IADD3 R23, P0, PT, R1, UR4, RZ ;  /* 0x0000000401177c10 */ /* 0x004fe4000ff1e0ff */
[----:B-1----:R-:W-:-:S13]  /*0050*/  ISETP.GE.AND P1, PT, R19, 0x1, PT ;  /* 0x000000011300780c */ /* 0x002fda0003f26270 */
[----:B------:R-:W-:Y:S05]  /*0060*/  @!P1 EXIT ;  /* 0x000000000000994d */ /* 0x000fea0003800000 */
[----:B------:R-:W0:Y:S01]  /*0070*/  S2R R24, SR_TID.X ;  /* 0x0000000000187919 */ /* 0x000e220000002100 */
[----:B------:R-:W1:Y:S01]  /*0080*/  LDCU UR4, c[0x0][0x2fc] ;  /* 0x00005f80ff0477ac */ /* 0x000e620008000800 */
[C---:B------:R-:W-:Y:S01]  /*0090*/  ISETP.GE.U32.AND P1, PT, R19.reuse, 0x10, PT ;  /* 0x000000101300780c */ /* 0x040fe20003f26070 */
[----:B------:R-:W0:Y:S01]  /*00a0*/  S2R R17, SR_CTAID.X ;  /* 0x0000000000117919 */ /* 0x000e220000002500 */
[----:B------:R-:W0:Y:S01]  /*00b0*/  LDCU UR5, c[0x0][0x360] ;  /* 0x00006c00ff0577ac */ /* 0x000e220008000800 */
[----:B------:R-:W-:Y:S01]  /*00c0*/  LOP3.LUT R25, R19, 0xf, RZ, 0xc0, !PT ;  /* 0x0000000f13197812 */ /* 0x000fe200078ec0ff */
[----:B-1----:R-:W-:Y:S02]  /*00d0*/  IMAD.X R22, RZ, RZ, UR4, P0 ;  /* 0x00000004ff167e24 */ /* 0x002fe400080e06ff */
[----:B0-----:R-:W-:-:S07]  /*00e0*/  IMAD R16, R17, UR5, R24 ;  /* 0x0000000511107c24 */ /* 0x001fce000f8e0218 */
[----:B------:R-:W-:Y:S05]  /*00f0*/  @!P1 BRA `(.L_x_0) ;  /* 0x0000000800a89947 */ /* 0x000fea0003800000 */
[----:B------:R-:W-:Y:S01]  /*0100*/  LOP3.LUT R19, R19, 0x7ffffff0, RZ, 0xc0, !PT ;  /* 0x7ffffff013137812 */ /* 0x000fe200078ec0ff */
[----:B------:R-:W-:Y:S04]  /*0110*/  BSSY.RECONVERGENT B6, `(.L_x_0) ;  /* 0x00000a8000067945 */ /* 0x000fe80003800200 */
[----:B------:R-:W-:-:S07]  /*0120*/  IMAD.MOV R19, RZ, RZ, -R19 ;  /* 0x000000ffff137224 */ /* 0x000fce00078e0a13 */
.L_x_17:
[----:B------:R-:W-:Y:S01]  /*0130*/  MOV R18, 0x0 ;  /* 0x0000000000127802 */ /* 0x000fe20000000f00 */
[----:B------:R0:W-:Y:S01]  /*0140*/  STL.64 [R1], R16 ;  /* 0x0000001001007387 */ /* 0x0001e20000100a00 */
[----:B------:R-:W1:Y:S01]  /*0150*/  LDCU.64 UR4, c[0x4][0x8] ;  /* 0x01000100ff0477ac */ /* 0x000e620008000a00 */
[----:B------:R-:W-:Y:S01]  /*0160*/  IADD3 R19, PT, PT, R19, 0x10, RZ ;  /* 0x0000001013137810 */ /* 0x000fe20007ffe0ff */
[----:B------:R0:W2:Y:S01]  /*0170*/  LDC.64 R2, c[0x4][R18] ;  /* 0x0100000012027b82 */ /* 0x0000a20000000a00 */
[----:B------:R0:W-:Y:S01]  /*0180*/  STL [R1+0x8], R24 ;  /* 0x0000081801007387 */ /* 0x0001e20000100800 */
[----:B------:R-:W-:Y:S01]  /*0190*/  IMAD.MOV.U32 R6, RZ, RZ, R23 ;  /* 0x000000ffff067224 */ /* 0x000fe200078e0017 */
[----:B------:R-:W-:Y:S02]  /*01a0*/  ISETP.NE.AND P0, PT, R19, RZ, PT ;  /* 0x000000ff1300720c */ /* 0x000fe40003f05270 */
[----:B------:R-:W-:Y:S02]  /*01b0*/  MOV R7, R22 ;  /* 0x0000001600077202 */ /* 0x000fe40000000f00 */
[----:B------:R-:W-:Y:S01]  /*01c0*/  P2R R26, PR, RZ, 0x1 ;  /* 0x00000001ff1a7803 */ /* 0x000fe20000000000 */
[----:B-1----:R-:W-:-:S02]  /*01d0*/  IMAD.U32 R4, RZ, RZ, UR4 ;  /* 0x00000004ff047e24 */ /* 0x002fc4000f8e00ff */
[----:B0-----:R-:W-:-:S07]  /*01e0*/  IMAD.U32 R5, RZ, RZ, UR5 ;  /* 0x00000005ff057e24 */ /* 0x001fce000f8e00ff */
[----:B------:R-:W-:-:S07]  /*01f0*/  LEPC R20, `(.L_x_1) ;  /* 0x000000001014794e */ /* 0x000fce0000000000 */
[----:B--2---:R-:W-:Y:S05]  /*0200*/  CALL.ABS.NOINC R2 ;  /* 0x0000000002007343 */ /* 0x004fea0003c00000 */
.L_x_1:
[----:B------:R0:W-:Y:S01]  /*0210*/  STL.64 [R1], R16 ;  /* 0x0000001001007387 */ /* 0x0001e20000100a00 */
[----:B------:R0:W1:Y:S01]  /*0220*/  LDC.64 R2, c[0x4][R18] ;  /* 0x0100000012027b82 */ /* 0x0000620000000a00 */
[----:B------:R-:W2:Y:S01]  /*0230*/  LDCU.64 UR4, c[0x4][0x8] ;  /* 0x01000100ff0477ac */ /* 0x000ea20008000a00 */
[----:B------:R-:W-:Y:S01]  /*0240*/  IMAD.MOV.U32 R6, RZ, RZ, R23 ;  /* 0x000000ffff067224 */ /* 0x000fe200078e0017 */
[----:B------:R0:W-:Y:S01]  /*0250*/  STL [R1+0x8], R24 ;  /* 0x0000081801007387 */ /* 0x0001e20000100800 */
[----:B------:R-:W-:Y:S01]  /*0260*/  MOV R7, R22 ;  /* 0x0000001600077202 */ /* 0x000fe20000000f00 */
[----:B--2---:R-:W-:Y:S02]  /*0270*/  IMAD.U32 R4, RZ, RZ, UR4 ;  /* 0x00000004ff047e24 */ /* 0x004fe4000f8e00ff */
[----:B0-----:R-:W-:-:S07]  /*0280*/  IMAD.U32 R5, RZ, RZ, UR5 ;  /* 0x00000005ff057e24 */ /* 0x001fce000f8e00ff */
[----:B------:R-:W-:-:S07]  /*0290*/  LEPC R20, `(.L_x_2) ;  /* 0x000000001014794e */ /* 0x000fce0000000000 */
[----:B-1----:R-:W-:Y:S05]  /*02a0*/  CALL.ABS.NOINC R2 ;  /* 0x0000000002007343 */ /* 0x002fea0003c00000 */
.L_x_2:
        /* <DEDUP_REMOVED lines=10> */
.L_x_3:
        /* <DEDUP_REMOVED lines=10> */
.L_x_4:
        /* <DEDUP_REMOVED lines=10> */
.L_x_5:
        /* <DEDUP_REMOVED lines=10> */
.L_x_6:
        /* <DEDUP_REMOVED lines=10> */
.L_x_7:
        /* <DEDUP_REMOVED lines=10> */
.L_x_8:
        /* <DEDUP_REMOVED lines=10> */
.L_x_9:
[----:B------:R0:W-:Y:S01]  /*0710*/  STL.64 [R1], R16 ;  /* 0x0000001001007387 */ /* 0x0001e20000100a00 */
[----:B------:R0:W1:Y:S01]  /*0720*/  LDC.64 R2, c[0x4][R18] ;  /* 0x0100000012027b82 */ /* 0x0000620000000a00 */
[----:B------:R-:W2:Y:S01]  /*0730*/  LDCU.64 UR4, c[0x4][0x8] ;  /* 0x01000100ff0477ac */ /* 0x000ea20008000a00 */
[----:B------:R-:W-:Y:S01]  /*0740*/  MOV R6, R23 ;  /* 0x0000001700067202 */ /* 0x000fe20000000f00 */
[----:B------:R0:W-:Y:S01]  /*0750*/  STL [R1+0x8], R24 ;  /* 0x0000081801007387 */ /* 0x0001e20000100800 */
[----:B------:R-:W-:Y:S02]  /*0760*/  IMAD.MOV.U32 R7, RZ, RZ, R22 ;  /* 0x000000ffff077224 */ /* 0x000fe400078e0016 */
[----:B--2---:R-:W-:Y:S02]  /*0770*/  IMAD.U32 R4, RZ, RZ, UR4 ;  /* 0x00000004ff047e24 */ /* 0x004fe4000f8e00ff */
[----:B0-----:R-:W-:-:S07]  /*0780*/  IMAD.U32 R5, RZ, RZ, UR5 ;  /* 0x00000005ff057e24 */ /* 0x001fce000f8e00ff */
[----:B------:R-:W-:-:S07]  /*0790*/  LEPC R20, `(.L_x_10) ;  /* 0x000000001014794e */ /* 0x000fce0000000000 */
[----:B-1----:R-:W-:Y:S05]  /*07a0*/  CALL.ABS.NOINC R2 ;  /* 0x0000000002007343 */ /* 0x002fea0003c00000 */
.L_x_10:
[----:B------:R0:W-:Y:S01]  /*07b0*/  STL.64 [R1], R16 ;  /* 0x0000001001007387 */ /* 0x0001e20000100a00 */
[----:B------:R0:W1:Y:S01]  /*07c0*/  LDC.64 R2, c[0x4][R18] ;  /* 0x0100000012027b82 */ /* 0x0000620000000a00 */
[----:B------:R-:W2:Y:S01]  /*07d0*/  LDCU.64 UR4, c[0x4][0x8] ;  /* 0x01000100ff0477ac */ /* 0x000ea20008000a00 */
[----:B------:R-:W-:Y:S01]  /*07e0*/  IMAD.MOV.U32 R6, RZ, RZ, R23 ;  /* 0x000000ffff067224 */ /* 0x000fe200078e0017 */
[----:B------:R0:W-:Y:S01]  /*07f0*/  STL [R1+0x8], R24 ;  /* 0x0000081801007387 */ /* 0x0001e20000100800 */
[----:B------:R-:W-:Y:S02]  /*0800*/  IMAD.MOV.U32 R7, RZ, RZ, R22 ;  /* 0x000000ffff077224 */ /* 0x000fe400078e0016 */
[----:B--2---:R-:W-:Y:S01]  /*0810*/  IMAD.U32 R4, RZ, RZ, UR4 ;  /* 0x00000004ff047e24 */ /* 0x004fe2000f8e00ff */
[----:B0-----:R-:W-:-:S07]  /*0820*/  MOV R5, UR5 ;  /* 0x0000000500057c02 */ /* 0x001fce0008000f00 */
[----:B------:R-:W-:-:S07]  /*0830*/  LEPC R20, `(.L_x_11) ;  /* 0x000000001014794e */ /* 0x000fce0000000000 */
[----:B-1----:R-:W-:Y:S05]  /*0840*/  CALL.ABS.NOINC R2 ;  /* 0x0000000002007343 */ /* 0x002fea0003c00000 */
.L_x_11:
[----:B------:R0:W-:Y:S01]  /*0850*/  STL.64 [R1], R16 ;  /* 0x0000001001007387 */ /* 0x0001e20000100a00 */
[----:B------:R0:W1:Y:S01]  /*0860*/  LDC.64 R2, c[0x4][R18] ;  /* 0x0100000012027b82 */ /* 0x0000620000000a00 */
[----:B------:R-:W2:Y:S01]  /*0870*/  LDCU.64 UR4, c[0x4][0x8] ;  /* 0x01000100ff0477ac */ /* 0x000ea20008000a00 */
[----:B------:R-:W-:Y:S01]  /*0880*/  IMAD.MOV.U32 R6, RZ, RZ, R23 ;  /* 0x000000ffff067224 */ /* 0x000fe200078e0017 */
[----:B------:R0:W-:Y:S01]  /*0890*/  STL [R1+0x8], R24 ;  /* 0x0000081801007387 */ /* 0x0001e20000100800 */
[----:B------:R-:W-:Y:S02]  /*08a0*/  MOV R7, R22 ;  /* 0x0000001600077202 */ /* 0x000fe40000000f00 */
[----:B--2---:R-:W-:Y:S01]  /*08b0*/  MOV R4, UR4 ;  /* 0x0000000400047c02 */ /* 0x004fe20008000f00 */
[----:B0-----:R-:W-:-:S07]  /*08c0*/  IMAD.U32 R5, RZ, RZ, UR5 ;  /* 0x00000005ff057e24 */ /* 0x001fce000f8e00ff */
[----:B------:R-:W-:-:S07]  /*08d0*/  LEPC R20, `(.L_x_12) ;  /* 0x000000001014794e */ /* 0x000fce0000000000 */
[----:B-1----:R-:W-:Y:S05]  /*08e0*/  CALL.ABS.NOINC R2 ;  /* 0x0000000002007343 */ /* 0x002fea0003c00000 */
.L_x_12:
        /* <DEDUP_REMOVED lines=10> */
.L_x_13:
        /* <DEDUP_REMOVED lines=10> */
.L_x_14:
        /* <DEDUP_REMOVED lines=10> */
.L_x_15:
        /* <DEDUP_REMOVED lines=10> */
.L_x_16:
[----:B------:R-:W-:-:S13]  /*0b70*/  ISETP.NE.AND P6, PT, R26, RZ, PT ;  /* 0x000000ff1a00720c */ /* 0x000fda0003fc5270 */
[----:B------:R-:W-:Y:S05]  /*0b80*/  @P6 BRA `(.L_x_17) ;  /* 0xfffffff400686947 */ /* 0x000fea000383ffff */
[----:B------:R-:W-:Y:S05]  /*0b90*/  BSYNC.RECONVERGENT B6 ;  /* 0x0000000000067941 */ /* 0x000fea0003800200 */
.L_x_0:
[----:B------:R-:W-:-:S13]  /*0ba0*/  ISETP.NE.AND P0, PT, R25, RZ, PT ;  /* 0x000000ff1900720c */ /* 0x000fda0003f05270 */
[----:B------:R-:W-:Y:S05]  /*0bb0*/  @!P0 EXIT ;  /* 0x000000000000894d */ /* 0x000fea0003800000 */
[----:B------:R-:W0:Y:S01]  /*0bc0*/  LDC R18, c[0x0][0x380] ;  /* 0x0000e000ff127b82 */ /* 0x000e220000000800 */
[----:B------:R-:W-:Y:S02]  /*0bd0*/  ISETP.GE.U32.AND P0, PT, R25, 0x8, PT ;  /* 0x000000081900780c */ /* 0x000fe40003f06070 */
[----:B0-----:R-:W-:-:S11]  /*0be0*/  LOP3.LUT R18, R18, 0x7, RZ, 0xc0, !PT ;  /* 0x0000000712127812 */ /* 0x001fd600078ec0ff */
[----:B------:R-:W-:Y:S05]  /*0bf0*/  @!P0 BRA `(.L_x_18) ;  /* 0x0000000400448947 */ /* 0x000fea0003800000 */
[----:B------:R-:W-:Y:S01]  /*0c00*/  MOV R2, 0x0 ;  /* 0x0000000000027802 */ /* 0x000fe20000000f00 */
[----:B------:R0:W-:Y:S01]  /*0c10*/  STL.64 [R1], R16 ;  /* 0x0000001001007387 */ /* 0x0001e20000100a00 */
[----:B------:R-:W1:Y:S01]  /*0c20*/  LDCU.64 UR4, c[0x4][0x8] ;  /* 0x01000100ff0477ac */ /* 0x000e620008000a00 */
[----:B------:R-:W-:Y:S01]  /*0c30*/  IMAD.MOV.U32 R6, RZ, RZ, R23 ;  /* 0x000000ffff067224 */ /* 0x000fe200078e0017 */
[----:B------:R0:W2:Y:S01]  /*0c40*/  LDC.64 R8, c[0x4][R2] ;  /* 0x0100000002087b82 */ /* 0x0000a20000000a00 */
[----:B------:R0:W-:Y:S01]  /*0c50*/  STL [R1+0x8], R24 ;  /* 0x0000081801007387 */ /* 0x0001e20000100800 */
[----:B------:R-:W-:Y:S02]  /*0c60*/  IMAD.MOV.U32 R7, RZ, RZ, R22 ;  /* 0x000000ffff077224 */ /* 0x000fe400078e0016 */
[----:B-1----:R-:W-:Y:S01]  /*0c70*/  IMAD.U32 R4, RZ, RZ, UR4 ;  /* 0x00000004ff047e24 */ /* 0x002fe2000f8e00ff */
[----:B0-----:R-:W-:-:S07]  /*0c80*/  MOV R5, UR5 ;  /* 0x0000000500057c02 */ /* 0x001fce0008000f00 */
[----:B------:R-:W-:-:S07]  /*0c90*/  LEPC R20, `(.L_x_19) ;  /* 0x000000001014794e */ /* 0x000fce0000000000 */
[----:B--2---:R-:W-:Y:S05]  /*0ca0*/  CALL.ABS.NOINC R8 ;  /* 0x0000000008007343 */ /* 0x004fea0003c00000 */
.L_x_19:
        /* <DEDUP_REMOVED lines=10> */
.L_x_20:
        /* <DEDUP_REMOVED lines=10> */
.L_x_21:
        /* <DEDUP_REMOVED lines=10> */
.L_x_22:
        /* <DEDUP_REMOVED lines=10> */
.L_x_23:
        /* <DEDUP_REMOVED lines=10> */
.L_x_24:
        /* <DEDUP_REMOVED lines=10> */
.L_x_25:
[----:B------:R0:W-:Y:S01]  /*1070*/  STL.64 [R1], R16 ;  /* 0x0000001001007387 */ /* 0x0001e20000100a00 */
[----:B------:R-:W1:Y:S01]  /*1080*/  LDC.64 R2, c[0x4][R2] ;  /* 0x0100000002027b82 */ /* 0x000e620000000a00 */
        /* <DEDUP_REMOVED lines=8> */
.L_x_18:
        /* <DEDUP_REMOVED lines=9> */
[----:B------:R-:W-:Y:S01]  /*11a0*/  MOV R6, R23 ;  /* 0x0000001700067202 */ /* 0x000fe20000000f00 */
[----:B------:R0:W2:Y:S01]  /*11b0*/  LDC.64 R8, c[0x4][R2] ;  /* 0x0100000002087b82 */ /* 0x0000a20000000a00 */
[----:B------:R0:W-:Y:S01]  /*11c0*/  STL [R1+0x8], R24 ;  /* 0x0000081801007387 */ /* 0x0001e20000100800 */
[----:B------:R-:W-:Y:S02]  /*11d0*/  IMAD.MOV.U32 R7, RZ, RZ, R22 ;  /* 0x000000ffff077224 */ /* 0x000fe400078e0016 */
[----:B-1----:R-:W-:Y:S02]  /*11e0*/  IMAD.U32 R4, RZ, RZ, UR4 ;  /* 0x00000004ff047e24 */ /* 0x002fe4000f8e00ff */
[----:B0-----:R-:W-:-:S07]  /*11f0*/  IMAD.U32 R5, RZ, RZ, UR5 ;  /* 0x00000005ff057e24 */ /* 0x001fce000f8e00ff */
[----:B------:R-:W-:-:S07]  /*1200*/  LEPC R20, `(.L_x_27) ;  /* 0x000000001014794e */ /* 0x000fce0000000000 */
[----:B--2---:R-:W-:Y:S05]  /*1210*/  CALL.ABS.NOINC R8 ;  /* 0x0000000008007343 */ /* 0x004fea0003c00000 */
.L_x_27:
        /* <DEDUP_REMOVED lines=10> */
.L_x_28:
        /* <DEDUP_REMOVED lines=10> */
.L_x_29:
[----:B------:R0:W-:Y:S01]  /*1360*/  STL.64 [R1], R16 ;  /* 0x0000001001007387 */ /* 0x0001e20000100a00 */
[----:B------:R-:W1:Y:S01]  /*1370*/  LDC.64 R2, c[0x4][R2] ;  /* 0x0100000002027b82 */ /* 0x000e620000000a00 */
        /* <DEDUP_REMOVED lines=8> */
.L_x_26:
[----:B------:R-:W-:-:S13]  /*1400*/  ISETP.NE.AND P0, PT, R18, RZ, PT ;  /* 0x000000ff1200720c */ /* 0x000fda0003f05270 */
[----:B------:R-:W-:Y:S05]  /*1410*/  @!P0 EXIT ;  /* 0x000000000000894d */ /* 0x000fea0003800000 */
[----:B------:R-:W-:-:S07]  /*1420*/  IMAD.MOV R2, RZ, RZ, -R18 ;  /* 0x000000ffff027224 */ /* 0x000fce00078e0a12 */
.L_x_31:
[----:B------:R-:W-:Y:S01]  /*1430*/  MOV R0, 0x0 ;  /* 0x0000000000007802 */ /* 0x000fe20000000f00 */
[----:B------:R0:W-:Y:S01]  /*1440*/  STL.64 [R1], R16 ;  /* 0x0000001001007387 */ /* 0x0001e20000100a00 */
[----:B------:R-:W1:Y:S01]  /*1450*/  LDCU.64 UR4, c[0x4][0x8] ;  /* 0x01000100ff0477ac */ /* 0x000e620008000a00 */
[----:B------:R-:W-:Y:S01]  /*1460*/  IADD3 R2, PT, PT, R2, 0x1, RZ ;  /* 0x0000000102027810 */ /* 0x000fe20007ffe0ff */
[----:B------:R0:W2:Y:S01]  /*1470*/  LDC.64 R8, c[0x4][R0] ;  /* 0x0100000000087b82 */ /* 0x0000a20000000a00 */
[----:B------:R0:W-:Y:S01]  /*1480*/  STL [R1+0x8], R24 ;  /* 0x0000081801007387 */ /* 0x0001e20000100800 */
[----:B------:R-:W-:Y:S01]  /*1490*/  MOV R6, R23 ;  /* 0x0000001700067202 */ /* 0x000fe20000000f00 */
[----:B------:R-:W-:Y:S01]  /*14a0*/  IMAD.MOV.U32 R7, RZ, RZ, R22 ;  /* 0x000000ffff077224 */ /* 0x000fe200078e0016 */
[----:B------:R-:W-:-:S04]  /*14b0*/  ISETP.NE.AND P0, PT, R2, RZ, PT ;  /* 0x000000ff0200720c */ /* 0x000fc80003f05270 */
[----:B------:R-:W-:Y:S01]  /*14c0*/  P2R R18, PR, RZ, 0x1 ;  /* 0x00000001ff127803 */ /* 0x000fe20000000000 */
[----:B-1----:R-:W-:Y:S02]  /*14d0*/  IMAD.U32 R4, RZ, RZ, UR4 ;  /* 0x00000004ff047e24 */ /* 0x002fe4000f8e00ff */
[----:B0-----:R-:W-:-:S07]  /*14e0*/  IMAD.U32 R5, RZ, RZ, UR5 ;  /* 0x00000005ff057e24 */ /* 0x001fce000f8e00ff */
[----:B------:R-:W-:-:S07]  /*14f0*/  LEPC R20, `(.L_x_30) ;  /* 0x000000001014794e */ /* 0x000fce0000000000 */
[----:B--2---:R-:W-:Y:S05]  /*1500*/  CALL.ABS.NOINC R8 ;  /* 0x0000000008007343 */ /* 0x004fea0003c00000 */
.L_x_30:
[----:B------:R-:W-:-:S13]  /*1510*/  ISETP.NE.AND P6, PT, R18, RZ, PT ;  /* 0x000000ff1200720c */ /* 0x000fda0003fc5270 */
[----:B------:R-:W-:Y:S05]  /*1520*/  @P6 BRA `(.L_x_31) ;  /* 0xfffffffc00c06947 */ /* 0x000fea000383ffff */
[----:B------:R-:W-:Y:S05]  /*1530*/  EXIT ;  /* 0x000000000000794d */ /* 0x000fea0003800000 */
.L_x_32:
[----:B------:R-:W-:-:S00]  /*1540*/  BRA `(.L_x_32) ;  /* 0xfffffffc00fc7947 */ /* 0x000fc0000383ffff */
[----:B------:R-:W-:-:S00]  /*1550*/  NOP ;  /* 0x0000000000007918 */ /* 0x000fc00000000000 */
        /* <DEDUP_REMOVED lines=10> */
.L_x_33:


//--------------------- .nv.global.init           --------------------------
	.section	.nv.global.init,"aw",@progbits
.nv.global.init:
	.type		$str,@object
	.size		$str,(.L_0 - $str)
$str:
        /*0000*/ 	.byte	0x54, 0x68, 0x69, 0x73, 0x20, 0x69, 0x73, 0x20, 0x69, 0x74, 0x65, 0x72, 0x61, 0x74, 0x69, 0x6f
        /*0010*/ 	.byte	0x6e, 0x20, 0x6e, 0x75, 0x6d, 0x62, 0x65, 0x72, 0x20, 0x25, 0x64, 0x20, 0x69, 0x6e, 0x20, 0x62
        /*0020*/ 	.byte	0x6c, 0x6f, 0x63, 0x6b, 0x20, 0x25, 0x64, 0x20, 0x74, 0x68, 0x72, 0x61, 0x64, 0x20, 0x25, 0x64
        /*0030*/ 	.byte	0x0a, 0x00
.L_0:


//--------------------- .nv.shared.reserved.0     --------------------------
	.section	.nv.shared.reserved.0,"aw",@nobits
	.weak		__nv_reservedSMEM_offset_0_alias
	.size		__nv_reservedSMEM_offset_0_alias, 0, 64
	.other		__nv_reservedSMEM_offset_0_alias,@"STO_CUDA_RESERVED_SHARED STV_DEFAULT"
__nv_reservedSMEM_offset_0_alias:
	.zero		0
	.zero		64


//--------------------- .nv.constant0._Z4loopi    --------------------------
	.section	.nv.constant0._Z4loopi,"a",@progbits
	.sectionflags	@""
	.align	4
.nv.constant0._Z4loopi:
	.zero		900


//--------------------- SYMBOLS --------------------------

	.type		.nv.reservedSmem.offset0,@object
	.size		.nv.reservedSmem.offset0,0x4
	.type		vprintf,@function
